//
// Generated by NVIDIA NVVM Compiler
//
// Compiler Build ID: CL-36424714
// Cuda compilation tools, release 13.0, V13.0.88
// Based on NVVM 20.0.0
//

.version 9.0
.target sm_100
.address_size 64


.entry _ZN36_GLOBAL__N__6fa4d564_4_k_cu_c438c75611wait_kernelEx(
	.param .u64 _ZN36_GLOBAL__N__6fa4d564_4_k_cu_c438c75611wait_kernelEx_param_0
)
{
	.reg .pred 	%p<2>;
	.reg .b64 	%rd<6>;

	ld.param.u64 	%rd2, [_ZN36_GLOBAL__N__6fa4d564_4_k_cu_c438c75611wait_kernelEx_param_0];
	// begin inline asm
	mov.u64 	%rd3, %clock64;
	// end inline asm
$L__BB0_1:
	// begin inline asm
	mov.u64 	%rd4, %clock64;
	// end inline asm
	sub.s64 	%rd5, %rd4, %rd3;
	setp.lt.s64 	%p1, %rd5, %rd2;
	@%p1 bra 	$L__BB0_1;
	ret;

}


// ===== COMPILED SASS (sm_100) =====

	.target	sm_100

	.elftype	@"ET_EXEC"


//--------------------- .note.nv.tkinfo           --------------------------
	.section	.note.nv.tkinfo,"",@"SHT_NOTE"
	.sectionflags	@"SHF_NOTE_NV_TKINFO"
	.tkinfo
        /*0018*/ 	.word	0x00000002
        /*0030*/ 	.string	""
        /*0030*/ 	.string	"ptxas"
        /*0030*/ 	.string	"Cuda compilation tools, release 13.0, V13.0.88"
        /*0030*/ 	.string	"Build cuda_13.0.r13.0/compiler.36424714_0"
        /*0030*/ 	.string	"-arch sm_100 -m 64 "



//--------------------- .note.nv.cuinfo           --------------------------
	.section	.note.nv.cuinfo,"",@"SHT_NOTE"
	.sectionflags	@"SHF_NOTE_NV_CUINFO"
        /*0018*/ 	.short	0x0002
        /*001a*/ 	.short	0x0064
        /*001c*/ 	.short	0x0082
	.zero		2


//--------------------- .nv.info                  --------------------------
	.section	.nv.info,"",@"SHT_CUDA_INFO"
	.align	4


	//----- nvinfo : EIATTR_REGCOUNT
	.align		4
        /*0000*/ 	.byte	0x04, 0x2f
        /*0002*/ 	.short	(.L_1 - .L_0)
	.align		4
.L_0:
        /*0004*/ 	.word	index@(_ZN36_GLOBAL__N__6fa4d564_4_k_cu_c438c75611wait_kernelEx)
        /*0008*/ 	.word	0x00000008


	//----- nvinfo : EIATTR_FRAME_SIZE
	.align		4
.L_1:
        /*000c*/ 	.byte	0x04, 0x11
        /*000e*/ 	.short	(.L_3 - .L_2)
	.align		4
.L_2:
        /*0010*/ 	.word	index@(_ZN36_GLOBAL__N__6fa4d564_4_k_cu_c438c75611wait_kernelEx)
        /*0014*/ 	.word	0x00000000


	//----- nvinfo : EIATTR_MIN_STACK_SIZE
	.align		4
.L_3:
        /*0018*/ 	.byte	0x04, 0x12
        /*001a*/ 	.short	(.L_5 - .L_4)
	.align		4
.L_4:
        /*001c*/ 	.word	index@(_ZN36_GLOBAL__N__6fa4d564_4_k_cu_c438c75611wait_kernelEx)
        /*0020*/ 	.word	0x00000000
.L_5:


//--------------------- .nv.compat                --------------------------
	.section	.nv.compat,"",@"SHT_CUDA_COMPAT_INFO"
	.align	4
        /*0000*/ 	.byte	0x02, 0x09, 0x00, 0x00, 0x02, 0x02, 0x01, 0x00, 0x02, 0x05, 0x05, 0x00, 0x03, 0x07, 0x01, 0x01
        /*0010*/ 	.byte	0x02, 0x03, 0x00, 0x00, 0x02, 0x06, 0x01, 0x00, 0x04, 0x0b, 0x08, 0x00, 0x09, 0x00, 0x00, 0x00
        /*0020*/ 	.byte	0x00, 0x00, 0x00, 0x00


//--------------------- .nv.info._ZN36_GLOBAL__N__6fa4d564_4_k_cu_c438c75611wait_kernelEx --------------------------
	.section	.nv.info._ZN36_GLOBAL__N__6fa4d564_4_k_cu_c438c75611wait_kernelEx,"",@"SHT_CUDA_INFO"
	.sectionflags	@""
	.align	4


	//----- nvinfo : EIATTR_CUDA_API_VERSION
	.align		4
        /*0000*/ 	.byte	0x04, 0x37
        /*0002*/ 	.short	(.L_7 - .L_6)
.L_6:
        /*0004*/ 	.word	0x00000082


	//----- nvinfo : EIATTR_KPARAM_INFO
	.align		4
.L_7:
        /*0008*/ 	.byte	0x04, 0x17
        /*000a*/ 	.short	(.L_9 - .L_8)
.L_8:
        /*000c*/ 	.word	0x00000000
        /*0010*/ 	.short	0x0000
        /*0012*/ 	.short	0x0000
        /*0014*/ 	.byte	0x00, 0xf0, 0x21, 0x00


	//----- nvinfo : EIATTR_SPARSE_MMA_MASK
	.align		4
.L_9:
        /*0018*/ 	.byte	0x03, 0x50
        /*001a*/ 	.short	0x0000


	//----- nvinfo : EIATTR_MAXREG_COUNT
	.align		4
        /*001c*/ 	.byte	0x03, 0x1b
        /*001e*/ 	.short	0x00ff


	//----- nvinfo : EIATTR_MERCURY_ISA_VERSION
	.align		4
        /*0020*/ 	.byte	0x03, 0x5f
        /*0022*/ 	.short	0x0101


	//----- nvinfo : EIATTR_VRC_CTA_INIT_COUNT
	.align		4
        /*0024*/ 	.byte	0x02, 0x4a
	.zero		1
	.zero		1


	//----- nvinfo : EIATTR_EXIT_INSTR_OFFSETS
	.align		4
        /*0028*/ 	.byte	0x04, 0x1c
        /*002a*/ 	.short	(.L_11 - .L_10)


	//   ....[0]....
.L_10:
        /*002c*/ 	.word	0x000000a0


	//----- nvinfo : EIATTR_CBANK_PARAM_SIZE
	.align		4
.L_11:
        /*0030*/ 	.byte	0x03, 0x19
        /*0032*/ 	.short	0x0008


	//----- nvinfo : EIATTR_PARAM_CBANK
	.align		4
        /*0034*/ 	.byte	0x04, 0x0a
        /*0036*/ 	.short	(.L_13 - .L_12)
	.align		4
.L_12:
        /*0038*/ 	.word	index@(.nv.constant0._ZN36_GLOBAL__N__6fa4d564_4_k_cu_c438c75611wait_kernelEx)
        /*003c*/ 	.short	0x0380
        /*003e*/ 	.short	0x0008


	//----- nvinfo : EIATTR_SW_WAR
	.align		4
.L_13:
        /*0040*/ 	.byte	0x04, 0x36
        /*0042*/ 	.short	(.L_15 - .L_14)
.L_14:
        /*0044*/ 	.word	0x00000008
.L_15:


//--------------------- .nv.callgraph             --------------------------
	.section	.nv.callgraph,"",@"SHT_CUDA_CALLGRAPH"
	.align	4
	.sectionentsize	8
	.align		4
        /*0000*/ 	.word	0x00000000
	.align		4
        /*0004*/ 	.word	0xffffffff
	.align		4
        /*0008*/ 	.word	0x00000000
	.align		4
        /*000c*/ 	.word	0xfffffffe
	.align		4
        /*0010*/ 	.word	0x00000000
	.align		4
        /*0014*/ 	.word	0xfffffffd
	.align		4
        /*0018*/ 	.word	0x00000000
	.align		4
        /*001c*/ 	.word	0xfffffffc


//--------------------- .text._ZN36_GLOBAL__N__6fa4d564_4_k_cu_c438c75611wait_kernelEx --------------------------
	.section	.text._ZN36_GLOBAL__N__6fa4d564_4_k_cu_c438c75611wait_kernelEx,"ax",@progbits
	.align	128
.text._ZN36_GLOBAL__N__6fa4d564_4_k_cu_c438c75611wait_kernelEx:
        .type           _ZN36_GLOBAL__N__6fa4d564_4_k_cu_c438c75611wait_kernelEx,@function
        .size           _ZN36_GLOBAL__N__6fa4d564_4_k_cu_c438c75611wait_kernelEx,(.L_x_2 - _ZN36_GLOBAL__N__6fa4d564_4_k_cu_c438c75611wait_kernelEx)
        .other          _ZN36_GLOBAL__N__6fa4d564_4_k_cu_c438c75611wait_kernelEx,@"STO_CUDA_ENTRY STV_DEFAULT"
_ZN36_GLOBAL__N__6fa4d564_4_k_cu_c438c75611wait_kernelEx:
[----:B------:R-:W-:Y:S01]  /*0000*/  LDC R1, c[0x0][0x37c] ;  /* 0x0000df00ff017b82 */ /* 0x000fe20000000800 */
[----:B------:R-:W-:Y:S01]  /*0010*/  CS2R R2, SR_CLOCKLO ;  /* 0x0000000000027805 */ /* 0x000fe20000015000 */
[----:B------:R-:W0:Y:S01]  /*0020*/  LDCU.64 UR4, c[0x0][0x380] ;  /* 0x00007000ff0477ac */ /* 0x000e220008000a00 */
[----:B------:R-:W-:-:S05]  /*0030*/  NOP ;  /* 0x0000000000007918 */ /* 0x000fca0000000000 */
.L_x_0:
[----:B------:R-:W-:-:S06]  /*0040*/  CS2R R4, SR_CLOCKLO ;  /* 0x0000000000047805 */ /* 0x000fcc0000015000 */
[----:B------:R-:W-:-:S05]  /*0050*/  IADD3 R0, P0, PT, -R2, R4, RZ ;  /* 0x0000000402007210 */ /* 0x000fca0007f1e1ff */
[----:B------:R-:W-:Y:S01]  /*0060*/  IMAD.X R4, R5, 0x1, ~R3, P0 ;  /* 0x0000000105047824 */ /* 0x000fe200000e0e03 */
[----:B0-----:R-:W-:-:S04]  /*0070*/  ISETP.GE.U32.AND P0, PT, R0, UR4, PT ;  /* 0x0000000400007c0c */ /* 0x001fc8000bf06070 */
[----:B------:R-:W-:-:S13]  /*0080*/  ISETP.GE.AND.EX P0, PT, R4, UR5, PT, P0 ;  /* 0x0000000504007c0c */ /* 0x000fda000bf06300 */
[----:B------:R-:W-:Y:S05]  /*0090*/  @!P0 BRA `(.L_x_0) ;  /* 0xfffffffc00e88947 */ /* 0x000fea000383ffff */
[----:B------:R-:W-:Y:S05]  /*00a0*/  EXIT ;  /* 0x000000000000794d */ /* 0x000fea0003800000 */
.L_x_1:
[----:B------:R-:W-:-:S00]  /*00b0*/  BRA `(.L_x_1) ;  /* 0xfffffffc00fc7947 */ /* 0x000fc0000383ffff */
[----:B------:R-:W-:-:S00]  /*00c0*/  NOP ;  /* 0x0000000000007918 */ /* 0x000fc00000000000 */
        /* <DEDUP_REMOVED lines=11> */
.L_x_2:


//--------------------- .nv.shared.reserved.0     --------------------------
	.section	.nv.shared.reserved.0,"aw",@nobits
	.weak		__nv_reservedSMEM_offset_0_alias
	.size		__nv_reservedSMEM_offset_0_alias, 0, 64
	.other		__nv_reservedSMEM_offset_0_alias,@"STO_CUDA_RESERVED_SHARED STV_DEFAULT"
__nv_reservedSMEM_offset_0_alias:
	.zero		0
	.zero		64


//--------------------- .nv.constant0._ZN36_GLOBAL__N__6fa4d564_4_k_cu_c438c75611wait_kernelEx --------------------------
	.section	.nv.constant0._ZN36_GLOBAL__N__6fa4d564_4_k_cu_c438c75611wait_kernelEx,"a",@progbits
	.sectionflags	@""
	.align	4
.nv.constant0._ZN36_GLOBAL__N__6fa4d564_4_k_cu_c438c75611wait_kernelEx:
	.zero		904


//--------------------- SYMBOLS --------------------------

	.type		.nv.reservedSmem.offset0,@object
	.size		.nv.reservedSmem.offset0,0x4
